	.headerflags	@"EF_CUDA_TEXMODE_UNIFIED EF_CUDA_64BIT_ADDRESS EF_CUDA_ACCELERATORS EF_CUDA_SM90 EF_CUDA_VIRTUAL_SM(EF_CUDA_SM90)"
	.elftype	@"ET_EXEC"


//--------------------- .nv.info                  --------------------------
	.section	.nv.info,"",@"SHT_CUDA_INFO"
	.align	4


	//----- nvinfo : EIATTR_REGCOUNT
	.align		4
        /*0000*/ 	.byte	0x04, 0x2f
        /*0002*/ 	.short	(.L_3 - .L_2)
	.align		4
.L_2:
        /*0004*/ 	.word	index@(triton_poi_fused_cat_42)
        /*0008*/ 	.word	0x0000001a


	//----- nvinfo : EIATTR_MIN_STACK_SIZE
	.align		4
.L_3:
        /*000c*/ 	.byte	0x04, 0x12
        /*000e*/ 	.short	(.L_5 - .L_4)
	.align		4
.L_4:
        /*0010*/ 	.word	index@(triton_poi_fused_cat_42)
        /*0014*/ 	.word	0x00000000


	//----- nvinfo : EIATTR_FRAME_SIZE
	.align		4
.L_5:
        /*0018*/ 	.byte	0x04, 0x11
        /*001a*/ 	.short	(.L_7 - .L_6)
	.align		4
.L_6:
        /*001c*/ 	.word	index@(triton_poi_fused_cat_42)
        /*0020*/ 	.word	0x00000000


	//----- nvinfo : EIATTR_MIN_STACK_SIZE
	.align		4
.L_7:
        /*0024*/ 	.byte	0x04, 0x12
        /*0026*/ 	.short	(.L_9 - .L_8)
	.align		4
.L_8:
        /*0028*/ 	.word	index@(triton_poi_fused_cat_42)
        /*002c*/ 	.word	0x00000000
.L_9:


//--------------------- .nv.info.triton_poi_fused_cat_42 --------------------------
	.section	.nv.info.triton_poi_fused_cat_42,"",@"SHT_CUDA_INFO"
	.sectionflags	@""
	.align	4


	//----- nvinfo : EIATTR_CUDA_API_VERSION
	.align		4
        /*0000*/ 	.byte	0x04, 0x37
        /*0002*/ 	.short	(.L_11 - .L_10)
.L_10:
        /*0004*/ 	.word	0x0000007c


	//----- nvinfo : EIATTR_KPARAM_INFO
	.align		4
.L_11:
        /*0008*/ 	.byte	0x04, 0x17
        /*000a*/ 	.short	(.L_13 - .L_12)
.L_12:
        /*000c*/ 	.word	0x00000000
        /*0010*/ 	.short	0x0007
        /*0012*/ 	.short	0x0038
        /*0014*/ 	.byte	0x00, 0xf0, 0x11, 0x00


	//----- nvinfo : EIATTR_KPARAM_INFO
	.align		4
.L_13:
        /*0018*/ 	.byte	0x04, 0x17
        /*001a*/ 	.short	(.L_15 - .L_14)
.L_14:
        /*001c*/ 	.word	0x00000000
        /*0020*/ 	.short	0x0006
        /*0022*/ 	.short	0x0030
        /*0024*/ 	.byte	0x00, 0xf4, 0x21, 0x00


	//----- nvinfo : EIATTR_KPARAM_INFO
	.align		4
.L_15:
        /*0028*/ 	.byte	0x04, 0x17
        /*002a*/ 	.short	(.L_17 - .L_16)
.L_16:
        /*002c*/ 	.word	0x00000000
        /*0030*/ 	.short	0x0005
        /*0032*/ 	.short	0x0028
        /*0034*/ 	.byte	0x00, 0xf4, 0x21, 0x00


	//----- nvinfo : EIATTR_KPARAM_INFO
	.align		4
.L_17:
        /*0038*/ 	.byte	0x04, 0x17
        /*003a*/ 	.short	(.L_19 - .L_18)
.L_18:
        /*003c*/ 	.word	0x00000000
        /*0040*/ 	.short	0x0004
        /*0042*/ 	.short	0x0020
        /*0044*/ 	.byte	0x00, 0xf4, 0x21, 0x00


	//----- nvinfo : EIATTR_KPARAM_INFO
	.align		4
.L_19:
        /*0048*/ 	.byte	0x04, 0x17
        /*004a*/ 	.short	(.L_21 - .L_20)
.L_20:
        /*004c*/ 	.word	0x00000000
        /*0050*/ 	.short	0x0003
        /*0052*/ 	.short	0x0018
        /*0054*/ 	.byte	0x00, 0xf4, 0x21, 0x00


	//----- nvinfo : EIATTR_KPARAM_INFO
	.align		4
.L_21:
        /*0058*/ 	.byte	0x04, 0x17
        /*005a*/ 	.short	(.L_23 - .L_22)
.L_22:
        /*005c*/ 	.word	0x00000000
        /*0060*/ 	.short	0x0002
        /*0062*/ 	.short	0x0010
        /*0064*/ 	.byte	0x00, 0xf4, 0x21, 0x00


	//----- nvinfo : EIATTR_KPARAM_INFO
	.align		4
.L_23:
        /*0068*/ 	.byte	0x04, 0x17
        /*006a*/ 	.short	(.L_25 - .L_24)
.L_24:
        /*006c*/ 	.word	0x00000000
        /*0070*/ 	.short	0x0001
        /*0072*/ 	.short	0x0008
        /*0074*/ 	.byte	0x00, 0xf4, 0x21, 0x00


	//----- nvinfo : EIATTR_KPARAM_INFO
	.align		4
.L_25:
        /*0078*/ 	.byte	0x04, 0x17
        /*007a*/ 	.short	(.L_27 - .L_26)
.L_26:
        /*007c*/ 	.word	0x00000000
        /*0080*/ 	.short	0x0000
        /*0082*/ 	.short	0x0000
        /*0084*/ 	.byte	0x00, 0xf4, 0x21, 0x00


	//----- nvinfo : EIATTR_SPARSE_MMA_MASK
	.align		4
.L_27:
        /*0088*/ 	.byte	0x03, 0x50
        /*008a*/ 	.short	0x0000


	//----- nvinfo : EIATTR_MAXREG_COUNT
	.align		4
        /*008c*/ 	.byte	0x03, 0x1b
        /*008e*/ 	.short	0x00ff


	//----- nvinfo : EIATTR_EXIT_INSTR_OFFSETS
	.align		4
        /*0090*/ 	.byte	0x04, 0x1c
        /*0092*/ 	.short	(.L_29 - .L_28)


	//   ....[0]....
.L_28:
        /*0094*/ 	.word	0x000007b0


	//   ....[1]....
        /*0098*/ 	.word	0x000007d0


	//----- nvinfo : EIATTR_REQNTID
	.align		4
.L_29:
        /*009c*/ 	.byte	0x04, 0x10
        /*009e*/ 	.short	(.L_31 - .L_30)
.L_30:
        /*00a0*/ 	.word	0x00000080
        /*00a4*/ 	.word	0x00000001
        /*00a8*/ 	.word	0x00000001


	//----- nvinfo : EIATTR_CBANK_PARAM_SIZE
	.align		4
.L_31:
        /*00ac*/ 	.byte	0x03, 0x19
        /*00ae*/ 	.short	0x003c


	//----- nvinfo : EIATTR_PARAM_CBANK
	.align		4
        /*00b0*/ 	.byte	0x04, 0x0a
        /*00b2*/ 	.short	(.L_33 - .L_32)
	.align		4
.L_32:
        /*00b4*/ 	.word	index@(.nv.constant0.triton_poi_fused_cat_42)
        /*00b8*/ 	.short	0x0210
        /*00ba*/ 	.short	0x003c


	//----- nvinfo : EIATTR_SW_WAR
	.align		4
.L_33:
        /*00bc*/ 	.byte	0x04, 0x36
        /*00be*/ 	.short	(.L_35 - .L_34)
.L_34:
        /*00c0*/ 	.word	0x00000008
.L_35:


//--------------------- .nv.callgraph             --------------------------
	.section	.nv.callgraph,"",@"SHT_CUDA_CALLGRAPH"
	.align	4
	.sectionentsize	8
	.align		4
        /*0000*/ 	.word	0x00000000
	.align		4
        /*0004*/ 	.word	0xffffffff
	.align		4
        /*0008*/ 	.word	0x00000000
	.align		4
        /*000c*/ 	.word	0xfffffffe
	.align		4
        /*0010*/ 	.word	0x00000000
	.align		4
        /*0014*/ 	.word	0xfffffffd
	.align		4
        /*0018*/ 	.word	0x00000000
	.align		4
        /*001c*/ 	.word	0xfffffffc


//--------------------- .nv.constant4             --------------------------
	.section	.nv.constant4,"a",@progbits
	.align	8
	.align		8
.nv.constant4:
        /*0000*/ 	.dword	_$_str
	.align		8
        /*0008*/ 	.dword	_$_str_$_2


//--------------------- .text.triton_poi_fused_cat_42 --------------------------
	.section	.text.triton_poi_fused_cat_42,"ax",@progbits
	.align	128
        .global         triton_poi_fused_cat_42
        .type           triton_poi_fused_cat_42,@function
        .size           triton_poi_fused_cat_42,(.L_x_1 - triton_poi_fused_cat_42)
        .other          triton_poi_fused_cat_42,@"STO_CUDA_ENTRY STV_DEFAULT"
triton_poi_fused_cat_42:
.text.triton_poi_fused_cat_42:
[----:B------:R-:W0:Y:S01]  /*0000*/  LDC R1, c[0x0][0x28] ;  /* 0x00000a00ff017b82 */ /* 0x000e220000000800 */
[----:B------:R-:W1:Y:S01]  /*0010*/  S2R R0, SR_TID.X ;  /* 0x0000000000007919 */ /* 0x000e620000002100 */
[----:B------:R-:W-:Y:S01]  /*0020*/  IMAD.MOV.U32 R4, RZ, RZ, RZ ;  /* 0x000000ffff047224 */ /* 0x000fe200078e00ff */
[----:B------:R-:W-:Y:S01]  /*0030*/  ULDC.64 UR4, c[0x0][0x208] ;  /* 0x0000820000047ab9 */ /* 0x000fe20000000a00 */
[----:B------:R-:W2:Y:S01]  /*0040*/  S2R R11, SR_CTAID.X ;  /* 0x00000000000b7919 */ /* 0x000ea20000002500 */
[----:B------:R-:W-:Y:S01]  /*0050*/  CS2R R14, SRZ ;  /* 0x00000000000e7805 */ /* 0x000fe2000001ff00 */
[----:B------:R-:W-:Y:S02]  /*0060*/  IMAD.MOV.U32 R6, RZ, RZ, RZ ;  /* 0x000000ffff067224 */ /* 0x000fe400078e00ff */
[----:B------:R-:W3:Y:S01]  /*0070*/  LDC.64 R16, c[0x0][0x220] ;  /* 0x00008800ff107b82 */ /* 0x000ee20000000a00 */
[----:B------:R-:W-:Y:S01]  /*0080*/  ULDC.64 UR6, c[0x0][0x218] ;  /* 0x0000860000067ab9 */ /* 0x000fe20000000a00 */
[----:B-1----:R-:W-:-:S05]  /*0090*/  IMAD.SHL.U32 R0, R0, 0x2, RZ ;  /* 0x0000000200007824 */ /* 0x002fca00078e00ff */
[----:B------:R-:W-:-:S05]  /*00a0*/  LOP3.LUT R0, R0, 0xfe, RZ, 0xc0, !PT ;  /* 0x000000fe00007812 */ /* 0x000fca00078ec0ff */
[----:B--2---:R-:W-:-:S05]  /*00b0*/  IMAD R7, R11, 0x100, R0 ;  /* 0x000001000b077824 */ /* 0x004fca00078e0200 */
[----:B------:R-:W-:Y:S02]  /*00c0*/  SHF.R.S32.HI R3, RZ, 0x1f, R7 ;  /* 0x0000001fff037819 */ /* 0x000fe40000011407 */
[----:B------:R-:W-:Y:S02]  /*00d0*/  ISETP.GE.AND P0, PT, R7, 0x4e00, PT ;  /* 0x00004e000700780c */ /* 0x000fe40003f06270 */
[----:B------:R-:W-:Y:S02]  /*00e0*/  LEA.HI R8, R3, R7, RZ, 0x4 ;  /* 0x0000000703087211 */ /* 0x000fe400078f20ff */
[----:B------:R-:W1:Y:S02]  /*00f0*/  LDC.64 R2, c[0x0][0x228] ;  /* 0x00008a00ff027b82 */ /* 0x000e640000000a00 */
[----:B------:R-:W-:-:S05]  /*0100*/  SHF.R.S32.HI R5, RZ, 0x4, R8 ;  /* 0x00000004ff057819 */ /* 0x000fca0000011408 */
[----:B------:R-:W-:-:S05]  /*0110*/  IMAD.HI R0, R5, -0x2df2df2d, R4 ;  /* 0xd20d20d305007827 */ /* 0x000fca00078e0204 */
[----:B------:R-:W-:-:S04]  /*0120*/  SHF.R.U32.HI R9, RZ, 0x1f, R0 ;  /* 0x0000001fff097819 */ /* 0x000fc80000011600 */
[----:B------:R-:W-:Y:S01]  /*0130*/  LEA.HI.SX32 R9, R0, R9, 0x18 ;  /* 0x0000000900097211 */ /* 0x000fe200078fc2ff */
[----:B------:R-:W-:-:S04]  /*0140*/  IMAD.MOV.U32 R0, RZ, RZ, RZ ;  /* 0x000000ffff007224 */ /* 0x000fc800078e00ff */
[----:B------:R-:W-:-:S04]  /*0150*/  IMAD R21, R9, -0x138, R5 ;  /* 0xfffffec809157824 */ /* 0x000fc800078e0205 */
[C---:B-1----:R-:W-:Y:S01]  /*0160*/  IMAD.WIDE R2, R21.reuse, 0x4, R2 ;  /* 0x0000000415027825 */ /* 0x042fe200078e0202 */
[----:B------:R-:W-:-:S13]  /*0170*/  ISETP.GT.AND P3, PT, R21, 0xcf, !P0 ;  /* 0x000000cf1500780c */ /* 0x000fda0004764270 */
[----:B------:R-:W2:Y:S01]  /*0180*/  @P3 LDG.E.EL R0, desc[UR4][R2.64+-0x340] ;  /* 0xfffcc00402003981 */ /* 0x000ea2000c2e1900 */
[----:B------:R-:W-:-:S03]  /*0190*/  SHF.R.S32.HI R5, RZ, 0x17, R11 ;  /* 0x00000017ff057819 */ /* 0x000fc6000001140b */
[----:B------:R1:W4:Y:S01]  /*01a0*/  @P3 LDG.E.EL R14, desc[UR4][R2.64+-0x340] ;  /* 0xfffcc004020e3981 */ /* 0x000322000c2e1900 */
[----:B------:R-:W-:Y:S01]  /*01b0*/  IMAD.HI R6, R7, -0x2df2df2d, R6 ;  /* 0xd20d20d307067827 */ /* 0x000fe200078e0206 */
[----:B------:R-:W-:-:S03]  /*01c0*/  SGXT R5, R5, 0x1 ;  /* 0x000000010505781a */ /* 0x000fc60000000200 */
[----:B------:R-:W-:Y:S01]  /*01d0*/  VIADD R4, R7, 0x1 ;  /* 0x0000000107047836 */ /* 0x000fe20000000000 */
[----:B------:R-:W-:Y:S01]  /*01e0*/  SHF.R.U32.HI R11, RZ, 0x1f, R6 ;  /* 0x0000001fff0b7819 */ /* 0x000fe20000011606 */
[----:B---3--:R-:W-:-:S03]  /*01f0*/  IMAD.WIDE R16, R21, 0x4, R16 ;  /* 0x0000000415107825 */ /* 0x008fc600078e0210 */
[----:B------:R-:W-:Y:S01]  /*0200*/  LEA.HI R9, R5, R4, RZ, 0x4 ;  /* 0x0000000405097211 */ /* 0x000fe200078f20ff */
[----:B------:R-:W-:Y:S01]  /*0210*/  IMAD.MOV.U32 R20, RZ, RZ, RZ ;  /* 0x000000ffff147224 */ /* 0x000fe200078e00ff */
[----:B------:R-:W-:Y:S02]  /*0220*/  LEA.HI.SX32 R6, R6, R11, 0x14 ;  /* 0x0000000b06067211 */ /* 0x000fe400078fa2ff */
[----:B------:R-:W-:Y:S02]  /*0230*/  LOP3.LUT R5, R8, 0x1ffffff0, RZ, 0xc0, !PT ;  /* 0x1ffffff008057812 */ /* 0x000fe400078ec0ff */
[----:B------:R-:W-:Y:S01]  /*0240*/  LOP3.LUT R9, R9, 0x1ffffff0, RZ, 0xc0, !PT ;  /* 0x1ffffff009097812 */ /* 0x000fe200078ec0ff */
[----:B------:R-:W-:Y:S01]  /*0250*/  IMAD R8, R6, 0x680, RZ ;  /* 0x0000068006087824 */ /* 0x000fe200078e02ff */
[----:B------:R-:W-:Y:S01]  /*0260*/  SHF.R.S32.HI R11, RZ, 0x1f, R21 ;  /* 0x0000001fff0b7819 */ /* 0x000fe20000011415 */
[----:B------:R-:W-:Y:S01]  /*0270*/  IMAD.IADD R5, R7, 0x1, -R5 ;  /* 0x0000000107057824 */ /* 0x000fe200078e0a05 */
[----:B------:R-:W3:Y:S01]  /*0280*/  @P3 LDG.E.EL R20, desc[UR4][R16.64+-0x340] ;  /* 0xfffcc00410143981 */ /* 0x000ee2000c2e1900 */
[----:B------:R-:W-:Y:S01]  /*0290*/  IMAD.IADD R9, R4, 0x1, -R9 ;  /* 0x0000000104097824 */ /* 0x000fe200078e0a09 */
[----:B------:R-:W-:Y:S01]  /*02a0*/  IADD3 R4, P1, R21, R8, RZ ;  /* 0x0000000815047210 */ /* 0x000fe20007f3e0ff */
[----:B-1----:R-:W-:-:S02]  /*02b0*/  IMAD R2, R5, 0x68, RZ ;  /* 0x0000006805027824 */ /* 0x002fc400078e02ff */
[----:B------:R-:W-:Y:S01]  /*02c0*/  IMAD R3, R9, 0x68, RZ ;  /* 0x0000006809037824 */ /* 0x000fe200078e02ff */
[----:B------:R-:W-:Y:S02]  /*02d0*/  LEA.HI.X.SX32 R10, R8, R11, 0x1, P1 ;  /* 0x0000000b080a7211 */ /* 0x000fe400008f0eff */
[----:B------:R-:W-:Y:S01]  /*02e0*/  IADD3 R13, P1, R2, R4, RZ ;  /* 0x00000004020d7210 */ /* 0x000fe20007f3e0ff */
[----:B------:R-:W1:Y:S01]  /*02f0*/  LDC.64 R8, c[0x0][0x230] ;  /* 0x00008c00ff087b82 */ /* 0x000e620000000a00 */
[----:B------:R-:W-:Y:S02]  /*0300*/  IADD3 R11, P2, R3, R4, RZ ;  /* 0x00000004030b7210 */ /* 0x000fe40007f5e0ff */
[-C--:B------:R-:W-:Y:S02]  /*0310*/  LEA.HI.X.SX32 R18, R2, R10.reuse, 0x1, P1 ;  /* 0x0000000a02127211 */ /* 0x080fe400008f0eff */
[----:B------:R-:W-:Y:S02]  /*0320*/  LEA.HI.X.SX32 R2, R3, R10, 0x1, P2 ;  /* 0x0000000a03027211 */ /* 0x000fe400010f0eff */
[----:B------:R-:W-:Y:S01]  /*0330*/  LEA R10, P2, R11, UR6, 0x2 ;  /* 0x000000060b0a7c11 */ /* 0x000fe2000f8410ff */
[----:B------:R-:W5:Y:S01]  /*0340*/  LDC.64 R4, c[0x0][0x238] ;  /* 0x00008e00ff047b82 */ /* 0x000f620000000a00 */
[----:B------:R-:W-:-:S02]  /*0350*/  LEA R12, P1, R13, UR6, 0x2 ;  /* 0x000000060d0c7c11 */ /* 0x000fc4000f8210ff */
[----:B------:R-:W-:Y:S02]  /*0360*/  LEA.HI.X R11, R11, UR7, R2, 0x2, P2 ;  /* 0x000000070b0b7c11 */ /* 0x000fe400090f1402 */
[----:B------:R-:W-:Y:S02]  /*0370*/  LEA.HI.X R13, R13, UR7, R18, 0x2, P1 ;  /* 0x000000070d0d7c11 */ /* 0x000fe400088f1412 */
[----:B------:R-:W-:Y:S01]  /*0380*/  CS2R R18, SRZ ;  /* 0x0000000000127805 */ /* 0x000fe2000001ff00 */
[----:B------:R-:W5:Y:S01]  /*0390*/  LDC.64 R2, c[0x0][0x210] ;  /* 0x00008400ff027b82 */ /* 0x000f620000000a00 */
[----:B------:R-:W-:Y:S01]  /*03a0*/  ISETP.GE.AND P1, PT, R21, 0xd0, PT ;  /* 0x000000d01500780c */ /* 0x000fe20003f26270 */
[----:B------:R1:W3:Y:S04]  /*03b0*/  @P3 LDG.E.EL R15, desc[UR4][R12.64+-0x340] ;  /* 0xfffcc0040c0f3981 */ /* 0x0002e8000c2e1900 */
[----:B------:R-:W3:Y:S01]  /*03c0*/  @P3 LDG.E.EL R19, desc[UR4][R16.64+-0x340] ;  /* 0xfffcc00410133981 */ /* 0x000ee2000c2e1900 */
[----:B------:R-:W-:Y:S01]  /*03d0*/  ISETP.LT.AND P2, PT, R7, 0x4e00, !P1 ;  /* 0x00004e000700780c */ /* 0x000fe20004f41270 */
[----:B-1----:R-:W-:-:S02]  /*03e0*/  IMAD.WIDE R8, R21, 0x4, R8 ;  /* 0x0000000415087825 */ /* 0x002fc400078e0208 */
[----:B------:R1:W3:Y:S01]  /*03f0*/  @P3 LDG.E.EL R18, desc[UR4][R10.64+-0x340] ;  /* 0xfffcc0040a123981 */ /* 0x0002e2000c2e1900 */
[----:B------:R-:W-:Y:S01]  /*0400*/  CS2R R22, SRZ ;  /* 0x0000000000167805 */ /* 0x000fe2000001ff00 */
[C---:B------:R-:W-:Y:S02]  /*0410*/  IMAD R13, R6.reuse, -0x1380, R7 ;  /* 0xffffec80060d7824 */ /* 0x040fe400078e0207 */
[----:B------:R-:W-:Y:S02]  /*0420*/  IMAD.MOV.U32 R7, RZ, RZ, RZ ;  /* 0x000000ffff077224 */ /* 0x000fe400078e00ff */
[----:B-----5:R-:W-:Y:S01]  /*0430*/  IMAD.WIDE R4, R21, 0x4, R4 ;  /* 0x0000000415047825 */ /* 0x020fe200078e0204 */
[----:B------:R-:W5:Y:S03]  /*0440*/  @P3 LDG.E.EL R23, desc[UR4][R8.64+-0x340] ;  /* 0xfffcc00408173981 */ /* 0x000f66000c2e1900 */
[----:B------:R-:W-:Y:S01]  /*0450*/  IMAD.MOV.U32 R21, RZ, RZ, RZ ;  /* 0x000000ffff157224 */ /* 0x000fe200078e00ff */
[----:B------:R-:W5:Y:S01]  /*0460*/  @P3 LDG.E.EL R22, desc[UR4][R4.64+-0x340] ;  /* 0xfffcc00404163981 */ /* 0x000f62000c2e1900 */
[----:B------:R-:W-:-:S03]  /*0470*/  IMAD R13, R6, 0xd00, R13 ;  /* 0x00000d00060d7824 */ /* 0x000fc600078e020d */
[----:B------:R-:W5:Y:S01]  /*0480*/  @P3 LDG.E.EL R7, desc[UR4][R4.64+-0x340] ;  /* 0xfffcc00404073981 */ /* 0x000f62000c2e1900 */
[----:B-1----:R-:W-:-:S03]  /*0490*/  CS2R R10, SRZ ;  /* 0x00000000000a7805 */ /* 0x002fc6000001ff00 */
[----:B------:R1:W5:Y:S01]  /*04a0*/  @P3 LDG.E.EL R21, desc[UR4][R8.64+-0x340] ;  /* 0xfffcc00408153981 */ /* 0x000362000c2e1900 */
[----:B0-----:R-:W-:-:S05]  /*04b0*/  IMAD.WIDE R2, R13, 0x4, R2 ;  /* 0x000000040d027825 */ /* 0x001fca00078e0202 */
[----:B------:R0:W5:Y:S01]  /*04c0*/  @P2 LDG.E.64 R10, desc[UR4][R2.64] ;  /* 0x00000004020a2981 */ /* 0x000162000c1e1b00 */
[----:B-1----:R-:W-:Y:S01]  /*04d0*/  IMAD.MOV.U32 R9, RZ, RZ, 0x3e800000 ;  /* 0x3e800000ff097424 */ /* 0x002fe200078e00ff */
[----:B0-----:R-:W0:Y:S01]  /*04e0*/  LDC.64 R2, c[0x0][0x240] ;  /* 0x00009000ff027b82 */ /* 0x001e220000000a00 */
[----:B------:R-:W-:-:S04]  /*04f0*/  IMAD R13, R6, 0xd00, R13 ;  /* 0x00000d00060d7824 */ /* 0x000fc800078e020d */
[----:B0-----:R-:W-:Y:S01]  /*0500*/  IMAD.WIDE R2, R13, 0x4, R2 ;  /* 0x000000040d027825 */ /* 0x001fe200078e0202 */
[----:B--2---:R-:W-:-:S05]  /*0510*/  SEL R0, R0, RZ, P3 ;  /* 0x000000ff00007207 */ /* 0x004fca0001800000 */
[----:B------:R-:W-:Y:S01]  /*0520*/  FADD R0, R0, 9.9999997473787516356e-06 ;  /* 0x3727c5ac00007421 */ /* 0x000fe20000000000 */
[----:B----4-:R-:W-:-:S03]  /*0530*/  SEL R14, R14, RZ, P3 ;  /* 0x000000ff0e0e7207 */ /* 0x010fc60001800000 */
[----:B------:R-:W0:Y:S02]  /*0540*/  MUFU.SQRT R12, R0 ;  /* 0x00000000000c7308 */ /* 0x000e240000002000 */
[----:B------:R-:W-:-:S06]  /*0550*/  FADD R14, R14, 9.9999997473787516356e-06 ;  /* 0x3727c5ac0e0e7421 */ /* 0x000fcc0000000000 */
[----:B------:R-:W1:Y:S01]  /*0560*/  MUFU.SQRT R8, R14 ;  /* 0x0000000e00087308 */ /* 0x000e620000002000 */
[C---:B0-----:R-:W-:Y:S02]  /*0570*/  FSETP.GT.AND P6, PT, R12.reuse, 8.50705917302346158658e+37, PT ;  /* 0x7e8000000c00780b */ /* 0x041fe40003fc4000 */
[----:B------:R-:W-:Y:S02]  /*0580*/  FSETP.GEU.AND P4, PT, R12, 1.175494350822287508e-38, PT ;  /* 0x008000000c00780b */ /* 0x000fe40003f8e000 */
[----:B------:R-:W-:Y:S02]  /*0590*/  FSEL R5, R9, 1, P6 ;  /* 0x3f80000009057808 */ /* 0x000fe40003000000 */
[----:B-1----:R-:W-:-:S07]  /*05a0*/  FSETP.GT.AND P5, PT, R8, 8.50705917302346158658e+37, PT ;  /* 0x7e8000000800780b */ /* 0x002fce0003fa4000 */
[----:B------:R-:W-:Y:S01]  /*05b0*/  @P6 FMUL R12, R12, 0.25 ;  /* 0x3e8000000c0c6820 */ /* 0x000fe20000400000 */
[----:B------:R-:W-:-:S03]  /*05c0*/  FSETP.GEU.AND P6, PT, R8, 1.175494350822287508e-38, PT ;  /* 0x008000000800780b */ /* 0x000fc60003fce000 */
[----:B------:R-:W-:Y:S02]  /*05d0*/  @!P4 FMUL R12, R12, 16777216 ;  /* 0x4b8000000c0cc820 */ /* 0x000fe40000400000 */
[----:B------:R-:W-:-:S04]  /*05e0*/  @P5 FMUL R8, R8, 0.25 ;  /* 0x3e80000008085820 */ /* 0x000fc80000400000 */
[----:B------:R-:W0:Y:S04]  /*05f0*/  MUFU.RCP R12, R12 ;  /* 0x0000000c000c7308 */ /* 0x000e280000001000 */
[----:B------:R-:W-:-:S06]  /*0600*/  @!P6 FMUL R8, R8, 16777216 ;  /* 0x4b8000000808e820 */ /* 0x000fcc0000400000 */
[----:B------:R-:W1:Y:S01]  /*0610*/  MUFU.RCP R8, R8 ;  /* 0x0000000800087308 */ /* 0x000e620000001000 */
[----:B------:R-:W-:Y:S01]  /*0620*/  FSEL R9, R9, 1, P5 ;  /* 0x3f80000009097808 */ /* 0x000fe20002800000 */
[----:B------:R-:W-:Y:S01]  /*0630*/  @!P4 FMUL R5, R5, 16777216 ;  /* 0x4b8000000505c820 */ /* 0x000fe20000400000 */
[----:B---3--:R-:W-:Y:S02]  /*0640*/  SEL R19, R19, RZ, P3 ;  /* 0x000000ff13137207 */ /* 0x008fe40001800000 */
[----:B------:R-:W-:Y:S01]  /*0650*/  SEL R4, R15, RZ, P3 ;  /* 0x000000ff0f047207 */ /* 0x000fe20001800000 */
[----:B------:R-:W-:Y:S01]  /*0660*/  @!P6 FMUL R9, R9, 16777216 ;  /* 0x4b8000000909e820 */ /* 0x000fe20000400000 */
[----:B------:R-:W-:Y:S02]  /*0670*/  SEL R15, R20, RZ, P3 ;  /* 0x000000ff140f7207 */ /* 0x000fe40001800000 */
[----:B------:R-:W-:Y:S01]  /*0680*/  SEL R0, R18, RZ, P3 ;  /* 0x000000ff12007207 */ /* 0x000fe20001800000 */
[----:B------:R-:W-:Y:S01]  /*0690*/  FADD R4, R4, -R19 ;  /* 0x8000001304047221 */ /* 0x000fe20000000000 */
[----:B0-----:R-:W-:-:S03]  /*06a0*/  FMUL R5, R12, R5 ;  /* 0x000000050c057220 */ /* 0x001fc60000400000 */
[----:B------:R-:W-:Y:S01]  /*06b0*/  FADD R0, R0, -R15 ;  /* 0x8000000f00007221 */ /* 0x000fe20000000000 */
[----:B-1----:R-:W-:Y:S01]  /*06c0*/  FMUL R9, R8, R9 ;  /* 0x0000000908097220 */ /* 0x002fe20000400000 */
[----:B------:R-:W-:Y:S01]  /*06d0*/  FMUL R4, R4, R5 ;  /* 0x0000000504047220 */ /* 0x000fe20000400000 */
[----:B-----5:R-:W-:Y:S02]  /*06e0*/  SEL R23, R23, RZ, P3 ;  /* 0x000000ff17177207 */ /* 0x020fe40001800000 */
[----:B------:R-:W-:Y:S01]  /*06f0*/  SEL R5, R22, RZ, P3 ;  /* 0x000000ff16057207 */ /* 0x000fe20001800000 */
[----:B------:R-:W-:Y:S01]  /*0700*/  FMUL R8, R0, R9 ;  /* 0x0000000900087220 */ /* 0x000fe20000400000 */
[----:B------:R-:W-:Y:S02]  /*0710*/  SEL R21, R21, RZ, P3 ;  /* 0x000000ff15157207 */ /* 0x000fe40001800000 */
[----:B------:R-:W-:-:S03]  /*0720*/  SEL R7, R7, RZ, P3 ;  /* 0x000000ff07077207 */ /* 0x000fc60001800000 */
[----:B------:R-:W-:Y:S02]  /*0730*/  FFMA R0, R4, R21, R5 ;  /* 0x0000001504007223 */ /* 0x000fe40000000005 */
[----:B------:R-:W-:Y:S01]  /*0740*/  FFMA R7, R8, R23, R7 ;  /* 0x0000001708077223 */ /* 0x000fe20000000007 */
[----:B------:R-:W-:Y:S02]  /*0750*/  SEL R10, R10, RZ, P2 ;  /* 0x000000ff0a0a7207 */ /* 0x000fe40001000000 */
[----:B------:R-:W-:Y:S02]  /*0760*/  SEL R11, R11, RZ, P2 ;  /* 0x000000ff0b0b7207 */ /* 0x000fe40001000000 */
[C---:B------:R-:W-:Y:S02]  /*0770*/  FSETP.GEU.AND P2, PT, R0.reuse, RZ, PT ;  /* 0x000000ff0000720b */ /* 0x040fe40003f4e000 */
[----:B------:R-:W-:Y:S02]  /*0780*/  FSETP.GEU.AND P3, PT, R7, RZ, PT ;  /* 0x000000ff0700720b */ /* 0x000fe40003f6e000 */
[----:B------:R-:W-:-:S02]  /*0790*/  @P1 FSEL R10, R0, RZ, P2 ;  /* 0x000000ff000a1208 */ /* 0x000fc40001000000 */
[----:B------:R-:W-:Y:S01]  /*07a0*/  @P1 FSEL R11, R7, RZ, P3 ;  /* 0x000000ff070b1208 */ /* 0x000fe20001800000 */
[----:B------:R-:W-:Y:S08]  /*07b0*/  @P0 EXIT ;  /* 0x000000000000094d */ /* 0x000ff00003800000 */
[----:B------:R-:W-:Y:S01]  /*07c0*/  STG.E.64 desc[UR4][R2.64], R10 ;  /* 0x0000000a02007986 */ /* 0x000fe2000c101b04 */
[----:B------:R-:W-:Y:S05]  /*07d0*/  EXIT ;  /* 0x000000000000794d */ /* 0x000fea0003800000 */
.L_x_0:
[----:B------:R-:W-:-:S00]  /*07e0*/  BRA `(.L_x_0) ;  /* 0xfffffffc00fc7947 */ /* 0x000fc0000383ffff */
[----:B------:R-:W-:-:S00]  /*07f0*/  NOP ;  /* 0x0000000000007918 */ /* 0x000fc00000000000 */
        /* <DEDUP_REMOVED lines=8> */
.L_x_1:


//--------------------- .nv.global.init           --------------------------
	.section	.nv.global.init,"aw",@progbits
.nv.global.init:
	.type		_$_str,@object
	.size		_$_str,(_$_str_$_2 - _$_str)
_$_str:
        /*0000*/ 	.byte	0x5f, 0x5f, 0x43, 0x55, 0x44, 0x41, 0x5f, 0x46, 0x54, 0x5a, 0x00
	.type		_$_str_$_2,@object
	.size		_$_str_$_2,(.L_1 - _$_str_$_2)
_$_str_$_2:
        /*000b*/ 	.byte	0x5f, 0x5f, 0x43, 0x55, 0x44, 0x41, 0x5f, 0x50, 0x52, 0x45, 0x43, 0x5f, 0x53, 0x51, 0x52, 0x54
        /*001b*/ 	.byte	0x00
.L_1:


//--------------------- .nv.constant0.triton_poi_fused_cat_42 --------------------------
	.section	.nv.constant0.triton_poi_fused_cat_42,"a",@progbits
	.sectionflags	@""
	.align	4
.nv.constant0.triton_poi_fused_cat_42:
	.zero		588
